	.headerflags	@"EF_CUDA_TEXMODE_UNIFIED EF_CUDA_64BIT_ADDRESS EF_CUDA_ACCELERATORS EF_CUDA_SM90 EF_CUDA_VIRTUAL_SM(EF_CUDA_SM90)"
	.elftype	@"ET_EXEC"


//--------------------- .nv.info                  --------------------------
	.section	.nv.info,"",@"SHT_CUDA_INFO"
	.align	4


	//----- nvinfo : EIATTR_REGCOUNT
	.align		4
        /*0000*/ 	.byte	0x04, 0x2f
        /*0002*/ 	.short	(.L_3 - .L_2)
	.align		4
.L_2:
        /*0004*/ 	.word	index@(triton_poi_fused__native_batch_norm_legit_no_training_relu_25)
        /*0008*/ 	.word	0x00000010


	//----- nvinfo : EIATTR_MIN_STACK_SIZE
	.align		4
.L_3:
        /*000c*/ 	.byte	0x04, 0x12
        /*000e*/ 	.short	(.L_5 - .L_4)
	.align		4
.L_4:
        /*0010*/ 	.word	index@(triton_poi_fused__native_batch_norm_legit_no_training_relu_25)
        /*0014*/ 	.word	0x00000000


	//----- nvinfo : EIATTR_FRAME_SIZE
	.align		4
.L_5:
        /*0018*/ 	.byte	0x04, 0x11
        /*001a*/ 	.short	(.L_7 - .L_6)
	.align		4
.L_6:
        /*001c*/ 	.word	index@(triton_poi_fused__native_batch_norm_legit_no_training_relu_25)
        /*0020*/ 	.word	0x00000000


	//----- nvinfo : EIATTR_MIN_STACK_SIZE
	.align		4
.L_7:
        /*0024*/ 	.byte	0x04, 0x12
        /*0026*/ 	.short	(.L_9 - .L_8)
	.align		4
.L_8:
        /*0028*/ 	.word	index@(triton_poi_fused__native_batch_norm_legit_no_training_relu_25)
        /*002c*/ 	.word	0x00000000
.L_9:


//--------------------- .nv.info.triton_poi_fused__native_batch_norm_legit_no_training_relu_25 --------------------------
	.section	.nv.info.triton_poi_fused__native_batch_norm_legit_no_training_relu_25,"",@"SHT_CUDA_INFO"
	.sectionflags	@""
	.align	4


	//----- nvinfo : EIATTR_CUDA_API_VERSION
	.align		4
        /*0000*/ 	.byte	0x04, 0x37
        /*0002*/ 	.short	(.L_11 - .L_10)
.L_10:
        /*0004*/ 	.word	0x0000007c


	//----- nvinfo : EIATTR_KPARAM_INFO
	.align		4
.L_11:
        /*0008*/ 	.byte	0x04, 0x17
        /*000a*/ 	.short	(.L_13 - .L_12)
.L_12:
        /*000c*/ 	.word	0x00000000
        /*0010*/ 	.short	0x0006
        /*0012*/ 	.short	0x0030
        /*0014*/ 	.byte	0x00, 0xf0, 0x11, 0x00


	//----- nvinfo : EIATTR_KPARAM_INFO
	.align		4
.L_13:
        /*0018*/ 	.byte	0x04, 0x17
        /*001a*/ 	.short	(.L_15 - .L_14)
.L_14:
        /*001c*/ 	.word	0x00000000
        /*0020*/ 	.short	0x0005
        /*0022*/ 	.short	0x0028
        /*0024*/ 	.byte	0x00, 0xf4, 0x21, 0x00


	//----- nvinfo : EIATTR_KPARAM_INFO
	.align		4
.L_15:
        /*0028*/ 	.byte	0x04, 0x17
        /*002a*/ 	.short	(.L_17 - .L_16)
.L_16:
        /*002c*/ 	.word	0x00000000
        /*0030*/ 	.short	0x0004
        /*0032*/ 	.short	0x0020
        /*0034*/ 	.byte	0x00, 0xf4, 0x21, 0x00


	//----- nvinfo : EIATTR_KPARAM_INFO
	.align		4
.L_17:
        /*0038*/ 	.byte	0x04, 0x17
        /*003a*/ 	.short	(.L_19 - .L_18)
.L_18:
        /*003c*/ 	.word	0x00000000
        /*0040*/ 	.short	0x0003
        /*0042*/ 	.short	0x0018
        /*0044*/ 	.byte	0x00, 0xf4, 0x21, 0x00


	//----- nvinfo : EIATTR_KPARAM_INFO
	.align		4
.L_19:
        /*0048*/ 	.byte	0x04, 0x17
        /*004a*/ 	.short	(.L_21 - .L_20)
.L_20:
        /*004c*/ 	.word	0x00000000
        /*0050*/ 	.short	0x0002
        /*0052*/ 	.short	0x0010
        /*0054*/ 	.byte	0x00, 0xf4, 0x21, 0x00


	//----- nvinfo : EIATTR_KPARAM_INFO
	.align		4
.L_21:
        /*0058*/ 	.byte	0x04, 0x17
        /*005a*/ 	.short	(.L_23 - .L_22)
.L_22:
        /*005c*/ 	.word	0x00000000
        /*0060*/ 	.short	0x0001
        /*0062*/ 	.short	0x0008
        /*0064*/ 	.byte	0x00, 0xf4, 0x21, 0x00


	//----- nvinfo : EIATTR_KPARAM_INFO
	.align		4
.L_23:
        /*0068*/ 	.byte	0x04, 0x17
        /*006a*/ 	.short	(.L_25 - .L_24)
.L_24:
        /*006c*/ 	.word	0x00000000
        /*0070*/ 	.short	0x0000
        /*0072*/ 	.short	0x0000
        /*0074*/ 	.byte	0x00, 0xf4, 0x21, 0x00


	//----- nvinfo : EIATTR_SPARSE_MMA_MASK
	.align		4
.L_25:
        /*0078*/ 	.byte	0x03, 0x50
        /*007a*/ 	.short	0x0000


	//----- nvinfo : EIATTR_MAXREG_COUNT
	.align		4
        /*007c*/ 	.byte	0x03, 0x1b
        /*007e*/ 	.short	0x00ff


	//----- nvinfo : EIATTR_EXIT_INSTR_OFFSETS
	.align		4
        /*0080*/ 	.byte	0x04, 0x1c
        /*0082*/ 	.short	(.L_27 - .L_26)


	//   ....[0]....
.L_26:
        /*0084*/ 	.word	0x000002f0


	//----- nvinfo : EIATTR_REQNTID
	.align		4
.L_27:
        /*0088*/ 	.byte	0x04, 0x10
        /*008a*/ 	.short	(.L_29 - .L_28)
.L_28:
        /*008c*/ 	.word	0x00000080
        /*0090*/ 	.word	0x00000001
        /*0094*/ 	.word	0x00000001


	//----- nvinfo : EIATTR_CBANK_PARAM_SIZE
	.align		4
.L_29:
        /*0098*/ 	.byte	0x03, 0x19
        /*009a*/ 	.short	0x0034


	//----- nvinfo : EIATTR_PARAM_CBANK
	.align		4
        /*009c*/ 	.byte	0x04, 0x0a
        /*009e*/ 	.short	(.L_31 - .L_30)
	.align		4
.L_30:
        /*00a0*/ 	.word	index@(.nv.constant0.triton_poi_fused__native_batch_norm_legit_no_training_relu_25)
        /*00a4*/ 	.short	0x0210
        /*00a6*/ 	.short	0x0034


	//----- nvinfo : EIATTR_SW_WAR
	.align		4
.L_31:
        /*00a8*/ 	.byte	0x04, 0x36
        /*00aa*/ 	.short	(.L_33 - .L_32)
.L_32:
        /*00ac*/ 	.word	0x00000008
.L_33:


//--------------------- .nv.callgraph             --------------------------
	.section	.nv.callgraph,"",@"SHT_CUDA_CALLGRAPH"
	.align	4
	.sectionentsize	8
	.align		4
        /*0000*/ 	.word	0x00000000
	.align		4
        /*0004*/ 	.word	0xffffffff
	.align		4
        /*0008*/ 	.word	0x00000000
	.align		4
        /*000c*/ 	.word	0xfffffffe
	.align		4
        /*0010*/ 	.word	0x00000000
	.align		4
        /*0014*/ 	.word	0xfffffffd
	.align		4
        /*0018*/ 	.word	0x00000000
	.align		4
        /*001c*/ 	.word	0xfffffffc


//--------------------- .nv.constant4             --------------------------
	.section	.nv.constant4,"a",@progbits
	.align	8
	.align		8
.nv.constant4:
        /*0000*/ 	.dword	_$_str
	.align		8
        /*0008*/ 	.dword	_$_str_$_2


//--------------------- .text.triton_poi_fused__native_batch_norm_legit_no_training_relu_25 --------------------------
	.section	.text.triton_poi_fused__native_batch_norm_legit_no_training_relu_25,"ax",@progbits
	.align	128
        .global         triton_poi_fused__native_batch_norm_legit_no_training_relu_25
        .type           triton_poi_fused__native_batch_norm_legit_no_training_relu_25,@function
        .size           triton_poi_fused__native_batch_norm_legit_no_training_relu_25,(.L_x_1 - triton_poi_fused__native_batch_norm_legit_no_training_relu_25)
        .other          triton_poi_fused__native_batch_norm_legit_no_training_relu_25,@"STO_CUDA_ENTRY STV_DEFAULT"
triton_poi_fused__native_batch_norm_legit_no_training_relu_25:
.text.triton_poi_fused__native_batch_norm_legit_no_training_relu_25:
[----:B------:R-:W-:Y:S01]  /*0000*/  LDC R1, c[0x0][0x28] ;  /* 0x00000a00ff017b82 */ /* 0x000fe20000000800 */
[----:B------:R-:W1:Y:S07]  /*0010*/  S2R R0, SR_TID.X ;  /* 0x0000000000007919 */ /* 0x000e6e0000002100 */
[----:B------:R-:W2:Y:S01]  /*0020*/  LDC.64 R6, c[0x0][0x220] ;  /* 0x00008800ff067b82 */ /* 0x000ea20000000a00 */
[----:B------:R-:W-:Y:S01]  /*0030*/  ULDC.64 UR4, c[0x0][0x208] ;  /* 0x0000820000047ab9 */ /* 0x000fe20000000a00 */
[----:B------:R-:W3:Y:S06]  /*0040*/  S2R R3, SR_CTAID.X ;  /* 0x0000000000037919 */ /* 0x000eec0000002500 */
[----:B------:R-:W4:Y:S08]  /*0050*/  LDC.64 R4, c[0x0][0x218] ;  /* 0x00008600ff047b82 */ /* 0x000f300000000a00 */
[----:B------:R-:W5:Y:S08]  /*0060*/  LDC.64 R8, c[0x0][0x228] ;  /* 0x00008a00ff087b82 */ /* 0x000f700000000a00 */
[----:B------:R-:W5:Y:S01]  /*0070*/  LDC.64 R10, c[0x0][0x230] ;  /* 0x00008c00ff0a7b82 */ /* 0x000f620000000a00 */
[----:B-1----:R-:W-:-:S02]  /*0080*/  LOP3.LUT R0, R0, 0x7f, RZ, 0xc0, !PT ;  /* 0x0000007f00007812 */ /* 0x002fc400078ec0ff */
[----:B---3--:R-:W-:Y:S02]  /*0090*/  SHF.R.S32.HI R2, RZ, 0x18, R3 ;  /* 0x00000018ff027819 */ /* 0x008fe40000011403 */
[----:B------:R-:W-:Y:S02]  /*00a0*/  LEA R0, R3, R0, 0x7 ;  /* 0x0000000003007211 */ /* 0x000fe400078e38ff */
[----:B------:R-:W-:-:S04]  /*00b0*/  SGXT R3, R2, 0x1 ;  /* 0x000000010203781a */ /* 0x000fc80000000200 */
[----:B------:R-:W-:-:S04]  /*00c0*/  LEA.HI R3, R3, R0, RZ, 0x6 ;  /* 0x0000000003037211 */ /* 0x000fc800078f30ff */
[----:B------:R-:W-:-:S04]  /*00d0*/  SHF.R.S32.HI R3, RZ, 0x6, R3 ;  /* 0x00000006ff037819 */ /* 0x000fc80000011403 */
[----:B------:R-:W-:-:S04]  /*00e0*/  LEA.HI R2, R3, R3, RZ, 0x7 ;  /* 0x0000000303027211 */ /* 0x000fc800078f38ff */
[----:B------:R-:W-:-:S04]  /*00f0*/  LOP3.LUT R2, R2, 0xffffff80, RZ, 0xc0, !PT ;  /* 0xffffff8002027812 */ /* 0x000fc800078ec0ff */
[----:B------:R-:W-:Y:S02]  /*0100*/  IADD3 R13, R3, -R2, RZ ;  /* 0x80000002030d7210 */ /* 0x000fe40007ffe0ff */
[----:B------:R-:W1:Y:S03]  /*0110*/  LDC.64 R2, c[0x0][0x210] ;  /* 0x00008400ff027b82 */ /* 0x000e660000000a00 */
[----:B--2---:R-:W-:-:S06]  /*0120*/  IMAD.WIDE R6, R13, 0x4, R6 ;  /* 0x000000040d067825 */ /* 0x004fcc00078e0206 */
[----:B------:R-:W2:Y:S01]  /*0130*/  LDG.E.EL R6, desc[UR4][R6.64] ;  /* 0x0000000406067981 */ /* 0x000ea2000c2e1900 */
[----:B----4-:R-:W-:-:S04]  /*0140*/  IMAD.WIDE R4, R13, 0x4, R4 ;  /* 0x000000040d047825 */ /* 0x010fc800078e0204 */
[C---:B-----5:R-:W-:Y:S02]  /*0150*/  IMAD.WIDE R8, R13.reuse, 0x4, R8 ;  /* 0x000000040d087825 */ /* 0x060fe400078e0208 */
[----:B------:R3:W4:Y:S02]  /*0160*/  LDG.E.EL R5, desc[UR4][R4.64] ;  /* 0x0000000404057981 */ /* 0x000724000c2e1900 */
[----:B0-----:R-:W-:Y:S02]  /*0170*/  IMAD.WIDE R10, R13, 0x4, R10 ;  /* 0x000000040d0a7825 */ /* 0x001fe400078e020a */
[----:B------:R-:W5:Y:S02]  /*0180*/  LDG.E.EL R8, desc[UR4][R8.64] ;  /* 0x0000000408087981 */ /* 0x000f64000c2e1900 */
[C---:B-1----:R-:W-:Y:S02]  /*0190*/  IMAD.WIDE R2, R0.reuse, 0x4, R2 ;  /* 0x0000000400027825 */ /* 0x042fe400078e0202 */
[----:B------:R-:W5:Y:S04]  /*01a0*/  LDG.E.EL R11, desc[UR4][R10.64] ;  /* 0x000000040a0b7981 */ /* 0x000f68000c2e1900 */
[----:B------:R0:W4:Y:S01]  /*01b0*/  LDG.E R12, desc[UR4][R2.64] ;  /* 0x00000004020c7981 */ /* 0x000122000c1e1900 */
[----:B---3--:R-:W-:Y:S01]  /*01c0*/  HFMA2.MMA R4, -RZ, RZ, 1.625, 0 ;  /* 0x3e800000ff047435 */ /* 0x008fe200000001ff */
[----:B0-----:R-:W0:Y:S02]  /*01d0*/  LDC.64 R2, c[0x0][0x238] ;  /* 0x00008e00ff027b82 */ /* 0x001e240000000a00 */
[----:B0-----:R-:W-:-:S04]  /*01e0*/  IMAD.WIDE R2, R0, 0x4, R2 ;  /* 0x0000000400027825 */ /* 0x001fc800078e0202 */
[----:B--2---:R-:W-:-:S04]  /*01f0*/  FADD R6, R6, 9.9999997473787516356e-06 ;  /* 0x3727c5ac06067421 */ /* 0x004fc80000000000 */
[----:B------:R-:W0:Y:S02]  /*0200*/  MUFU.SQRT R7, R6 ;  /* 0x0000000600077308 */ /* 0x000e240000002000 */
[C---:B0-----:R-:W-:Y:S02]  /*0210*/  FSETP.GT.AND P0, PT, R7.reuse, 8.50705917302346158658e+37, PT ;  /* 0x7e8000000700780b */ /* 0x041fe40003f04000 */
[----:B------:R-:W-:-:S11]  /*0220*/  FSETP.GEU.AND P1, PT, R7, 1.175494350822287508e-38, PT ;  /* 0x008000000700780b */ /* 0x000fd60003f2e000 */
[----:B------:R-:W-:-:S04]  /*0230*/  @P0 FMUL R7, R7, 0.25 ;  /* 0x3e80000007070820 */ /* 0x000fc80000400000 */
[----:B------:R-:W-:-:S06]  /*0240*/  @!P1 FMUL R7, R7, 16777216 ;  /* 0x4b80000007079820 */ /* 0x000fcc0000400000 */
[----:B------:R-:W0:Y:S01]  /*0250*/  MUFU.RCP R7, R7 ;  /* 0x0000000700077308 */ /* 0x000e220000001000 */
[----:B------:R-:W-:Y:S01]  /*0260*/  FSEL R4, R4, 1, P0 ;  /* 0x3f80000004047808 */ /* 0x000fe20000000000 */
[----:B----4-:R-:W-:-:S04]  /*0270*/  FADD R5, R12, -R5 ;  /* 0x800000050c057221 */ /* 0x010fc80000000000 */
[----:B------:R-:W-:-:S04]  /*0280*/  @!P1 FMUL R4, R4, 16777216 ;  /* 0x4b80000004049820 */ /* 0x000fc80000400000 */
[----:B0-----:R-:W-:-:S04]  /*0290*/  FMUL R4, R7, R4 ;  /* 0x0000000407047220 */ /* 0x001fc80000400000 */
[----:B------:R-:W-:-:S04]  /*02a0*/  FMUL R4, R5, R4 ;  /* 0x0000000405047220 */ /* 0x000fc80000400000 */
[----:B-----5:R-:W-:-:S05]  /*02b0*/  FFMA R4, R8, R4, R11 ;  /* 0x0000000408047223 */ /* 0x020fca000000000b */
[----:B------:R-:W-:-:S04]  /*02c0*/  FSETP.GEU.AND P0, PT, R4, RZ, PT ;  /* 0x000000ff0400720b */ /* 0x000fc80003f0e000 */
[----:B------:R-:W-:-:S05]  /*02d0*/  FSEL R5, R4, RZ, P0 ;  /* 0x000000ff04057208 */ /* 0x000fca0000000000 */
[----:B------:R-:W-:Y:S01]  /*02e0*/  STG.E desc[UR4][R2.64], R5 ;  /* 0x0000000502007986 */ /* 0x000fe2000c101904 */
[----:B------:R-:W-:Y:S05]  /*02f0*/  EXIT ;  /* 0x000000000000794d */ /* 0x000fea0003800000 */
.L_x_0:
[----:B------:R-:W-:-:S00]  /*0300*/  BRA `(.L_x_0) ;  /* 0xfffffffc00fc7947 */ /* 0x000fc0000383ffff */
[----:B------:R-:W-:-:S00]  /*0310*/  NOP ;  /* 0x0000000000007918 */ /* 0x000fc00000000000 */
        /* <DEDUP_REMOVED lines=14> */
.L_x_1:


//--------------------- .nv.global.init           --------------------------
	.section	.nv.global.init,"aw",@progbits
.nv.global.init:
	.type		_$_str,@object
	.size		_$_str,(_$_str_$_2 - _$_str)
_$_str:
        /*0000*/ 	.byte	0x5f, 0x5f, 0x43, 0x55, 0x44, 0x41, 0x5f, 0x46, 0x54, 0x5a, 0x00
	.type		_$_str_$_2,@object
	.size		_$_str_$_2,(.L_1 - _$_str_$_2)
_$_str_$_2:
        /*000b*/ 	.byte	0x5f, 0x5f, 0x43, 0x55, 0x44, 0x41, 0x5f, 0x50, 0x52, 0x45, 0x43, 0x5f, 0x53, 0x51, 0x52, 0x54
        /*001b*/ 	.byte	0x00
.L_1:


//--------------------- .nv.constant0.triton_poi_fused__native_batch_norm_legit_no_training_relu_25 --------------------------
	.section	.nv.constant0.triton_poi_fused__native_batch_norm_legit_no_training_relu_25,"a",@progbits
	.sectionflags	@""
	.align	4
.nv.constant0.triton_poi_fused__native_batch_norm_legit_no_training_relu_25:
	.zero		580
